//
// Generated by NVIDIA NVVM Compiler
//
// Compiler Build ID: CL-36424714
// Cuda compilation tools, release 13.0, V13.0.88
// Based on NVVM 20.0.0
//

.version 9.0
.target sm_100
.address_size 64

	// .globl	_Z11hash_kernelPjS_jS_jj

.visible .entry _Z11hash_kernelPjS_jS_jj(
	.param .u64 .ptr .align 1 _Z11hash_kernelPjS_jS_jj_param_0,
	.param .u64 .ptr .align 1 _Z11hash_kernelPjS_jS_jj_param_1,
	.param .u32 _Z11hash_kernelPjS_jS_jj_param_2,
	.param .u64 .ptr .align 1 _Z11hash_kernelPjS_jS_jj_param_3,
	.param .u32 _Z11hash_kernelPjS_jS_jj_param_4,
	.param .u32 _Z11hash_kernelPjS_jS_jj_param_5
)
{


	ret;

}


// ===== COMPILED SASS (sm_100) =====

	.target	sm_100

	.elftype	@"ET_EXEC"


//--------------------- .note.nv.tkinfo           --------------------------
	.section	.note.nv.tkinfo,"",@"SHT_NOTE"
	.sectionflags	@"SHF_NOTE_NV_TKINFO"
	.tkinfo
        /*0018*/ 	.word	0x00000002
        /*0030*/ 	.string	""
        /*0030*/ 	.string	"ptxas"
        /*0030*/ 	.string	"Cuda compilation tools, release 13.0, V13.0.88"
        /*0030*/ 	.string	"Build cuda_13.0.r13.0/compiler.36424714_0"
        /*0030*/ 	.string	"-arch sm_100 -m 64 "



//--------------------- .note.nv.cuinfo           --------------------------
	.section	.note.nv.cuinfo,"",@"SHT_NOTE"
	.sectionflags	@"SHF_NOTE_NV_CUINFO"
        /*0018*/ 	.short	0x0002
        /*001a*/ 	.short	0x0064
        /*001c*/ 	.short	0x0082
	.zero		2


//--------------------- .nv.info                  --------------------------
	.section	.nv.info,"",@"SHT_CUDA_INFO"
	.align	4


	//----- nvinfo : EIATTR_REGCOUNT
	.align		4
        /*0000*/ 	.byte	0x04, 0x2f
        /*0002*/ 	.short	(.L_1 - .L_0)
	.align		4
.L_0:
        /*0004*/ 	.word	index@(_Z11hash_kernelPjS_jS_jj)
        /*0008*/ 	.word	0x00000004


	//----- nvinfo : EIATTR_FRAME_SIZE
	.align		4
.L_1:
        /*000c*/ 	.byte	0x04, 0x11
        /*000e*/ 	.short	(.L_3 - .L_2)
	.align		4
.L_2:
        /*0010*/ 	.word	index@(_Z11hash_kernelPjS_jS_jj)
        /*0014*/ 	.word	0x00000000


	//----- nvinfo : EIATTR_MIN_STACK_SIZE
	.align		4
.L_3:
        /*0018*/ 	.byte	0x04, 0x12
        /*001a*/ 	.short	(.L_5 - .L_4)
	.align		4
.L_4:
        /*001c*/ 	.word	index@(_Z11hash_kernelPjS_jS_jj)
        /*0020*/ 	.word	0x00000000
.L_5:


//--------------------- .nv.compat                --------------------------
	.section	.nv.compat,"",@"SHT_CUDA_COMPAT_INFO"
	.align	4
        /*0000*/ 	.byte	0x02, 0x09, 0x00, 0x00, 0x02, 0x02, 0x01, 0x00, 0x02, 0x05, 0x05, 0x00, 0x03, 0x07, 0x01, 0x01
        /*0010*/ 	.byte	0x02, 0x03, 0x00, 0x00, 0x02, 0x06, 0x01, 0x00, 0x04, 0x0b, 0x08, 0x00, 0x09, 0x00, 0x00, 0x00
        /*0020*/ 	.byte	0x00, 0x00, 0x00, 0x00


//--------------------- .nv.info._Z11hash_kernelPjS_jS_jj --------------------------
	.section	.nv.info._Z11hash_kernelPjS_jS_jj,"",@"SHT_CUDA_INFO"
	.sectionflags	@""
	.align	4


	//----- nvinfo : EIATTR_CUDA_API_VERSION
	.align		4
        /*0000*/ 	.byte	0x04, 0x37
        /*0002*/ 	.short	(.L_7 - .L_6)
.L_6:
        /*0004*/ 	.word	0x00000082


	//----- nvinfo : EIATTR_KPARAM_INFO
	.align		4
.L_7:
        /*0008*/ 	.byte	0x04, 0x17
        /*000a*/ 	.short	(.L_9 - .L_8)
.L_8:
        /*000c*/ 	.word	0x00000000
        /*0010*/ 	.short	0x0005
        /*0012*/ 	.short	0x0024
        /*0014*/ 	.byte	0x00, 0xf0, 0x11, 0x00


	//----- nvinfo : EIATTR_KPARAM_INFO
	.align		4
.L_9:
        /*0018*/ 	.byte	0x04, 0x17
        /*001a*/ 	.short	(.L_11 - .L_10)
.L_10:
        /*001c*/ 	.word	0x00000000
        /*0020*/ 	.short	0x0004
        /*0022*/ 	.short	0x0020
        /*0024*/ 	.byte	0x00, 0xf0, 0x11, 0x00


	//----- nvinfo : EIATTR_KPARAM_INFO
	.align		4
.L_11:
        /*0028*/ 	.byte	0x04, 0x17
        /*002a*/ 	.short	(.L_13 - .L_12)
.L_12:
        /*002c*/ 	.word	0x00000000
        /*0030*/ 	.short	0x0003
        /*0032*/ 	.short	0x0018
        /*0034*/ 	.byte	0x00, 0xf5, 0x21, 0x00


	//----- nvinfo : EIATTR_KPARAM_INFO
	.align		4
.L_13:
        /*0038*/ 	.byte	0x04, 0x17
        /*003a*/ 	.short	(.L_15 - .L_14)
.L_14:
        /*003c*/ 	.word	0x00000000
        /*0040*/ 	.short	0x0002
        /*0042*/ 	.short	0x0010
        /*0044*/ 	.byte	0x00, 0xf0, 0x11, 0x00


	//----- nvinfo : EIATTR_KPARAM_INFO
	.align		4
.L_15:
        /*0048*/ 	.byte	0x04, 0x17
        /*004a*/ 	.short	(.L_17 - .L_16)
.L_16:
        /*004c*/ 	.word	0x00000000
        /*0050*/ 	.short	0x0001
        /*0052*/ 	.short	0x0008
        /*0054*/ 	.byte	0x00, 0xf5, 0x21, 0x00


	//----- nvinfo : EIATTR_KPARAM_INFO
	.align		4
.L_17:
        /*0058*/ 	.byte	0x04, 0x17
        /*005a*/ 	.short	(.L_19 - .L_18)
.L_18:
        /*005c*/ 	.word	0x00000000
        /*0060*/ 	.short	0x0000
        /*0062*/ 	.short	0x0000
        /*0064*/ 	.byte	0x00, 0xf5, 0x21, 0x00


	//----- nvinfo : EIATTR_SPARSE_MMA_MASK
	.align		4
.L_19:
        /*0068*/ 	.byte	0x03, 0x50
        /*006a*/ 	.short	0x0000


	//----- nvinfo : EIATTR_MAXREG_COUNT
	.align		4
        /*006c*/ 	.byte	0x03, 0x1b
        /*006e*/ 	.short	0x00ff


	//----- nvinfo : EIATTR_MERCURY_ISA_VERSION
	.align		4
        /*0070*/ 	.byte	0x03, 0x5f
        /*0072*/ 	.short	0x0101


	//----- nvinfo : EIATTR_VRC_CTA_INIT_COUNT
	.align		4
        /*0074*/ 	.byte	0x02, 0x4a
	.zero		1
	.zero		1


	//----- nvinfo : EIATTR_EXIT_INSTR_OFFSETS
	.align		4
        /*0078*/ 	.byte	0x04, 0x1c
        /*007a*/ 	.short	(.L_21 - .L_20)


	//   ....[0]....
.L_20:
        /*007c*/ 	.word	0x00000010


	//----- nvinfo : EIATTR_CBANK_PARAM_SIZE
	.align		4
.L_21:
        /*0080*/ 	.byte	0x03, 0x19
        /*0082*/ 	.short	0x0028


	//----- nvinfo : EIATTR_PARAM_CBANK
	.align		4
        /*0084*/ 	.byte	0x04, 0x0a
        /*0086*/ 	.short	(.L_23 - .L_22)
	.align		4
.L_22:
        /*0088*/ 	.word	index@(.nv.constant0._Z11hash_kernelPjS_jS_jj)
        /*008c*/ 	.short	0x0380
        /*008e*/ 	.short	0x0028


	//----- nvinfo : EIATTR_SW_WAR
	.align		4
.L_23:
        /*0090*/ 	.byte	0x04, 0x36
        /*0092*/ 	.short	(.L_25 - .L_24)
.L_24:
        /*0094*/ 	.word	0x00000008
.L_25:


//--------------------- .nv.callgraph             --------------------------
	.section	.nv.callgraph,"",@"SHT_CUDA_CALLGRAPH"
	.align	4
	.sectionentsize	8
	.align		4
        /*0000*/ 	.word	0x00000000
	.align		4
        /*0004*/ 	.word	0xffffffff
	.align		4
        /*0008*/ 	.word	0x00000000
	.align		4
        /*000c*/ 	.word	0xfffffffe
	.align		4
        /*0010*/ 	.word	0x00000000
	.align		4
        /*0014*/ 	.word	0xfffffffd
	.align		4
        /*0018*/ 	.word	0x00000000
	.align		4
        /*001c*/ 	.word	0xfffffffc


//--------------------- .text._Z11hash_kernelPjS_jS_jj --------------------------
	.section	.text._Z11hash_kernelPjS_jS_jj,"ax",@progbits
	.align	128
        .global         _Z11hash_kernelPjS_jS_jj
        .type           _Z11hash_kernelPjS_jS_jj,@function
        .size           _Z11hash_kernelPjS_jS_jj,(.L_x_1 - _Z11hash_kernelPjS_jS_jj)
        .other          _Z11hash_kernelPjS_jS_jj,@"STO_CUDA_ENTRY STV_DEFAULT"
_Z11hash_kernelPjS_jS_jj:
.text._Z11hash_kernelPjS_jS_jj:
[----:B------:R-:W-:Y:S01]  /*0000*/  LDC R1, c[0x0][0x37c] ;  /* 0x0000df00ff017b82 */ /* 0x000fe20000000800 */
[----:B------:R-:W-:Y:S05]  /*0010*/  EXIT ;  /* 0x000000000000794d */ /* 0x000fea0003800000 */
.L_x_0:
[----:B------:R-:W-:-:S00]  /*0020*/  BRA `(.L_x_0) ;  /* 0xfffffffc00fc7947 */ /* 0x000fc0000383ffff */
[----:B------:R-:W-:-:S00]  /*0030*/  NOP ;  /* 0x0000000000007918 */ /* 0x000fc00000000000 */
        /* <DEDUP_REMOVED lines=12> */
.L_x_1:


//--------------------- .nv.shared.reserved.0     --------------------------
	.section	.nv.shared.reserved.0,"aw",@nobits
	.weak		__nv_reservedSMEM_offset_0_alias
	.size		__nv_reservedSMEM_offset_0_alias, 0, 64
	.other		__nv_reservedSMEM_offset_0_alias,@"STO_CUDA_RESERVED_SHARED STV_DEFAULT"
__nv_reservedSMEM_offset_0_alias:
	.zero		0
	.zero		64


//--------------------- .nv.constant0._Z11hash_kernelPjS_jS_jj --------------------------
	.section	.nv.constant0._Z11hash_kernelPjS_jS_jj,"a",@progbits
	.sectionflags	@""
	.align	4
.nv.constant0._Z11hash_kernelPjS_jS_jj:
	.zero		936


//--------------------- SYMBOLS --------------------------

	.type		.nv.reservedSmem.offset0,@object
	.size		.nv.reservedSmem.offset0,0x4
